//
// Generated by NVIDIA NVVM Compiler
//
// Compiler Build ID: CL-36424714
// Cuda compilation tools, release 13.0, V13.0.88
// Based on NVVM 20.0.0
//

.version 9.0
.target sm_100
.address_size 64

	// .globl	_Z26matrixVectorMultiplicationPiS_S_i

.visible .entry _Z26matrixVectorMultiplicationPiS_S_i(
	.param .u64 .ptr .align 1 _Z26matrixVectorMultiplicationPiS_S_i_param_0,
	.param .u64 .ptr .align 1 _Z26matrixVectorMultiplicationPiS_S_i_param_1,
	.param .u64 .ptr .align 1 _Z26matrixVectorMultiplicationPiS_S_i_param_2,
	.param .u32 _Z26matrixVectorMultiplicationPiS_S_i_param_3
)
{
	.reg .pred 	%p<3>;
	.reg .b32 	%r<64>;
	.reg .b64 	%rd<16>;

	ld.param.u64 	%rd5, [_Z26matrixVectorMultiplicationPiS_S_i_param_0];
	ld.param.u64 	%rd6, [_Z26matrixVectorMultiplicationPiS_S_i_param_1];
	ld.param.u64 	%rd7, [_Z26matrixVectorMultiplicationPiS_S_i_param_2];
	ld.param.u32 	%r9, [_Z26matrixVectorMultiplicationPiS_S_i_param_3];
	mov.u32 	%r10, %ctaid.x;
	mov.u32 	%r11, %ntid.x;
	mov.u32 	%r12, %tid.x;
	mad.lo.s32 	%r1, %r10, %r11, %r12;
	setp.ge.s32 	%p1, %r1, %r9;
	@%p1 bra 	$L__BB0_4;
	shl.b32 	%r61, %r1, 8;
	cvta.to.global.u64 	%rd8, %rd5;
	add.s64 	%rd1, %rd8, 32;
	cvta.to.global.u64 	%rd9, %rd6;
	add.s64 	%rd15, %rd9, 32;
	mov.b32 	%r62, 0;
	mov.u32 	%r63, %r62;
$L__BB0_2:
	mul.wide.s32 	%rd10, %r61, 4;
	add.s64 	%rd11, %rd1, %rd10;
	ld.global.u32 	%r14, [%rd11+-32];
	ld.global.u32 	%r15, [%rd15+-32];
	mad.lo.s32 	%r16, %r15, %r14, %r63;
	ld.global.u32 	%r17, [%rd11+-28];
	ld.global.u32 	%r18, [%rd15+-28];
	mad.lo.s32 	%r19, %r18, %r17, %r16;
	ld.global.u32 	%r20, [%rd11+-24];
	ld.global.u32 	%r21, [%rd15+-24];
	mad.lo.s32 	%r22, %r21, %r20, %r19;
	ld.global.u32 	%r23, [%rd11+-20];
	ld.global.u32 	%r24, [%rd15+-20];
	mad.lo.s32 	%r25, %r24, %r23, %r22;
	ld.global.u32 	%r26, [%rd11+-16];
	ld.global.u32 	%r27, [%rd15+-16];
	mad.lo.s32 	%r28, %r27, %r26, %r25;
	ld.global.u32 	%r29, [%rd11+-12];
	ld.global.u32 	%r30, [%rd15+-12];
	mad.lo.s32 	%r31, %r30, %r29, %r28;
	ld.global.u32 	%r32, [%rd11+-8];
	ld.global.u32 	%r33, [%rd15+-8];
	mad.lo.s32 	%r34, %r33, %r32, %r31;
	ld.global.u32 	%r35, [%rd11+-4];
	ld.global.u32 	%r36, [%rd15+-4];
	mad.lo.s32 	%r37, %r36, %r35, %r34;
	ld.global.u32 	%r38, [%rd11];
	ld.global.u32 	%r39, [%rd15];
	mad.lo.s32 	%r40, %r39, %r38, %r37;
	ld.global.u32 	%r41, [%rd11+4];
	ld.global.u32 	%r42, [%rd15+4];
	mad.lo.s32 	%r43, %r42, %r41, %r40;
	ld.global.u32 	%r44, [%rd11+8];
	ld.global.u32 	%r45, [%rd15+8];
	mad.lo.s32 	%r46, %r45, %r44, %r43;
	ld.global.u32 	%r47, [%rd11+12];
	ld.global.u32 	%r48, [%rd15+12];
	mad.lo.s32 	%r49, %r48, %r47, %r46;
	ld.global.u32 	%r50, [%rd11+16];
	ld.global.u32 	%r51, [%rd15+16];
	mad.lo.s32 	%r52, %r51, %r50, %r49;
	ld.global.u32 	%r53, [%rd11+20];
	ld.global.u32 	%r54, [%rd15+20];
	mad.lo.s32 	%r55, %r54, %r53, %r52;
	ld.global.u32 	%r56, [%rd11+24];
	ld.global.u32 	%r57, [%rd15+24];
	mad.lo.s32 	%r58, %r57, %r56, %r55;
	ld.global.u32 	%r59, [%rd11+28];
	ld.global.u32 	%r60, [%rd15+28];
	mad.lo.s32 	%r63, %r60, %r59, %r58;
	add.s32 	%r62, %r62, 16;
	add.s32 	%r61, %r61, 16;
	add.s64 	%rd15, %rd15, 64;
	setp.ne.s32 	%p2, %r62, 256;
	@%p2 bra 	$L__BB0_2;
	cvta.to.global.u64 	%rd12, %rd7;
	mul.wide.s32 	%rd13, %r1, 4;
	add.s64 	%rd14, %rd12, %rd13;
	st.global.u32 	[%rd14], %r63;
$L__BB0_4:
	ret;

}


// ===== COMPILED SASS (sm_100) =====

	.target	sm_100

	.elftype	@"ET_EXEC"


//--------------------- .note.nv.tkinfo           --------------------------
	.section	.note.nv.tkinfo,"",@"SHT_NOTE"
	.sectionflags	@"SHF_NOTE_NV_TKINFO"
	.tkinfo
        /*0018*/ 	.word	0x00000002
        /*0030*/ 	.string	""
        /*0030*/ 	.string	"ptxas"
        /*0030*/ 	.string	"Cuda compilation tools, release 13.0, V13.0.88"
        /*0030*/ 	.string	"Build cuda_13.0.r13.0/compiler.36424714_0"
        /*0030*/ 	.string	"-arch sm_100 -m 64 "



//--------------------- .note.nv.cuinfo           --------------------------
	.section	.note.nv.cuinfo,"",@"SHT_NOTE"
	.sectionflags	@"SHF_NOTE_NV_CUINFO"
        /*0018*/ 	.short	0x0002
        /*001a*/ 	.short	0x0064
        /*001c*/ 	.short	0x0082
	.zero		2


//--------------------- .nv.info                  --------------------------
	.section	.nv.info,"",@"SHT_CUDA_INFO"
	.align	4


	//----- nvinfo : EIATTR_REGCOUNT
	.align		4
        /*0000*/ 	.byte	0x04, 0x2f
        /*0002*/ 	.short	(.L_1 - .L_0)
	.align		4
.L_0:
        /*0004*/ 	.word	index@(_Z26matrixVectorMultiplicationPiS_S_i)
        /*0008*/ 	.word	0x0000001e


	//----- nvinfo : EIATTR_FRAME_SIZE
	.align		4
.L_1:
        /*000c*/ 	.byte	0x04, 0x11
        /*000e*/ 	.short	(.L_3 - .L_2)
	.align		4
.L_2:
        /*0010*/ 	.word	index@(_Z26matrixVectorMultiplicationPiS_S_i)
        /*0014*/ 	.word	0x00000000


	//----- nvinfo : EIATTR_MIN_STACK_SIZE
	.align		4
.L_3:
        /*0018*/ 	.byte	0x04, 0x12
        /*001a*/ 	.short	(.L_5 - .L_4)
	.align		4
.L_4:
        /*001c*/ 	.word	index@(_Z26matrixVectorMultiplicationPiS_S_i)
        /*0020*/ 	.word	0x00000000
.L_5:


//--------------------- .nv.compat                --------------------------
	.section	.nv.compat,"",@"SHT_CUDA_COMPAT_INFO"
	.align	4
        /*0000*/ 	.byte	0x02, 0x09, 0x00, 0x00, 0x02, 0x02, 0x01, 0x00, 0x02, 0x05, 0x05, 0x00, 0x03, 0x07, 0x01, 0x01
        /*0010*/ 	.byte	0x02, 0x03, 0x00, 0x00, 0x02, 0x06, 0x01, 0x00, 0x04, 0x0b, 0x08, 0x00, 0x09, 0x00, 0x00, 0x00
        /*0020*/ 	.byte	0x00, 0x00, 0x00, 0x00


//--------------------- .nv.info._Z26matrixVectorMultiplicationPiS_S_i --------------------------
	.section	.nv.info._Z26matrixVectorMultiplicationPiS_S_i,"",@"SHT_CUDA_INFO"
	.sectionflags	@""
	.align	4


	//----- nvinfo : EIATTR_CUDA_API_VERSION
	.align		4
        /*0000*/ 	.byte	0x04, 0x37
        /*0002*/ 	.short	(.L_7 - .L_6)
.L_6:
        /*0004*/ 	.word	0x00000082


	//----- nvinfo : EIATTR_KPARAM_INFO
	.align		4
.L_7:
        /*0008*/ 	.byte	0x04, 0x17
        /*000a*/ 	.short	(.L_9 - .L_8)
.L_8:
        /*000c*/ 	.word	0x00000000
        /*0010*/ 	.short	0x0003
        /*0012*/ 	.short	0x0018
        /*0014*/ 	.byte	0x00, 0xf0, 0x11, 0x00


	//----- nvinfo : EIATTR_KPARAM_INFO
	.align		4
.L_9:
        /*0018*/ 	.byte	0x04, 0x17
        /*001a*/ 	.short	(.L_11 - .L_10)
.L_10:
        /*001c*/ 	.word	0x00000000
        /*0020*/ 	.short	0x0002
        /*0022*/ 	.short	0x0010
        /*0024*/ 	.byte	0x00, 0xf5, 0x21, 0x00


	//----- nvinfo : EIATTR_KPARAM_INFO
	.align		4
.L_11:
        /*0028*/ 	.byte	0x04, 0x17
        /*002a*/ 	.short	(.L_13 - .L_12)
.L_12:
        /*002c*/ 	.word	0x00000000
        /*0030*/ 	.short	0x0001
        /*0032*/ 	.short	0x0008
        /*0034*/ 	.byte	0x00, 0xf5, 0x21, 0x00


	//----- nvinfo : EIATTR_KPARAM_INFO
	.align		4
.L_13:
        /*0038*/ 	.byte	0x04, 0x17
        /*003a*/ 	.short	(.L_15 - .L_14)
.L_14:
        /*003c*/ 	.word	0x00000000
        /*0040*/ 	.short	0x0000
        /*0042*/ 	.short	0x0000
        /*0044*/ 	.byte	0x00, 0xf5, 0x21, 0x00


	//----- nvinfo : EIATTR_SPARSE_MMA_MASK
	.align		4
.L_15:
        /*0048*/ 	.byte	0x03, 0x50
        /*004a*/ 	.short	0x0000


	//----- nvinfo : EIATTR_MAXREG_COUNT
	.align		4
        /*004c*/ 	.byte	0x03, 0x1b
        /*004e*/ 	.short	0x00ff


	//----- nvinfo : EIATTR_MERCURY_ISA_VERSION
	.align		4
        /*0050*/ 	.byte	0x03, 0x5f
        /*0052*/ 	.short	0x0101


	//----- nvinfo : EIATTR_VRC_CTA_INIT_COUNT
	.align		4
        /*0054*/ 	.byte	0x02, 0x4a
	.zero		1
	.zero		1


	//----- nvinfo : EIATTR_EXIT_INSTR_OFFSETS
	.align		4
        /*0058*/ 	.byte	0x04, 0x1c
        /*005a*/ 	.short	(.L_17 - .L_16)


	//   ....[0]....
.L_16:
        /*005c*/ 	.word	0x00000070


	//   ....[1]....
        /*0060*/ 	.word	0x000004f0


	//----- nvinfo : EIATTR_CBANK_PARAM_SIZE
	.align		4
.L_17:
        /*0064*/ 	.byte	0x03, 0x19
        /*0066*/ 	.short	0x001c


	//----- nvinfo : EIATTR_PARAM_CBANK
	.align		4
        /*0068*/ 	.byte	0x04, 0x0a
        /*006a*/ 	.short	(.L_19 - .L_18)
	.align		4
.L_18:
        /*006c*/ 	.word	index@(.nv.constant0._Z26matrixVectorMultiplicationPiS_S_i)
        /*0070*/ 	.short	0x0380
        /*0072*/ 	.short	0x001c


	//----- nvinfo : EIATTR_SW_WAR
	.align		4
.L_19:
        /*0074*/ 	.byte	0x04, 0x36
        /*0076*/ 	.short	(.L_21 - .L_20)
.L_20:
        /*0078*/ 	.word	0x00000008
.L_21:


//--------------------- .nv.callgraph             --------------------------
	.section	.nv.callgraph,"",@"SHT_CUDA_CALLGRAPH"
	.align	4
	.sectionentsize	8
	.align		4
        /*0000*/ 	.word	0x00000000
	.align		4
        /*0004*/ 	.word	0xffffffff
	.align		4
        /*0008*/ 	.word	0x00000000
	.align		4
        /*000c*/ 	.word	0xfffffffe
	.align		4
        /*0010*/ 	.word	0x00000000
	.align		4
        /*0014*/ 	.word	0xfffffffd
	.align		4
        /*0018*/ 	.word	0x00000000
	.align		4
        /*001c*/ 	.word	0xfffffffc


//--------------------- .text._Z26matrixVectorMultiplicationPiS_S_i --------------------------
	.section	.text._Z26matrixVectorMultiplicationPiS_S_i,"ax",@progbits
	.align	128
        .global         _Z26matrixVectorMultiplicationPiS_S_i
        .type           _Z26matrixVectorMultiplicationPiS_S_i,@function
        .size           _Z26matrixVectorMultiplicationPiS_S_i,(.L_x_2 - _Z26matrixVectorMultiplicationPiS_S_i)
        .other          _Z26matrixVectorMultiplicationPiS_S_i,@"STO_CUDA_ENTRY STV_DEFAULT"
_Z26matrixVectorMultiplicationPiS_S_i:
.text._Z26matrixVectorMultiplicationPiS_S_i:
[----:B------:R-:W-:Y:S01]  /*0000*/  LDC R1, c[0x0][0x37c] ;  /* 0x0000df00ff017b82 */ /* 0x000fe20000000800 */
[----:B------:R-:W0:Y:S07]  /*0010*/  S2R R3, SR_TID.X ;  /* 0x0000000000037919 */ /* 0x000e2e0000002100 */
[----:B------:R-:W0:Y:S01]  /*0020*/  S2UR UR4, SR_CTAID.X ;  /* 0x00000000000479c3 */ /* 0x000e220000002500 */
[----:B------:R-:W1:Y:S07]  /*0030*/  LDCU UR5, c[0x0][0x398] ;  /* 0x00007300ff0577ac */ /* 0x000e6e0008000800 */
[----:B------:R-:W0:Y:S02]  /*0040*/  LDC R0, c[0x0][0x360] ;  /* 0x0000d800ff007b82 */ /* 0x000e240000000800 */
[----:B0-----:R-:W-:-:S05]  /*0050*/  IMAD R0, R0, UR4, R3 ;  /* 0x0000000400007c24 */ /* 0x001fca000f8e0203 */
[----:B-1----:R-:W-:-:S13]  /*0060*/  ISETP.GE.AND P0, PT, R0, UR5, PT ;  /* 0x0000000500007c0c */ /* 0x002fda000bf06270 */
[----:B------:R-:W-:Y:S05]  /*0070*/  @P0 EXIT ;  /* 0x000000000000094d */ /* 0x000fea0003800000 */
[----:B------:R-:W0:Y:S01]  /*0080*/  LDCU.128 UR8, c[0x0][0x380] ;  /* 0x00007000ff0877ac */ /* 0x000e220008000c00 */
[----:B------:R-:W-:Y:S01]  /*0090*/  HFMA2 R15, -RZ, RZ, 0, 0 ;  /* 0x00000000ff0f7431 */ /* 0x000fe200000001ff */
[----:B------:R-:W-:Y:S01]  /*00a0*/  SHF.L.U32 R6, R0, 0x8, RZ ;  /* 0x0000000800067819 */ /* 0x000fe200000006ff */
[----:B------:R-:W1:Y:S01]  /*00b0*/  LDCU.64 UR12, c[0x0][0x358] ;  /* 0x00006b00ff0c77ac */ /* 0x000e620008000a00 */
[----:B0-----:R-:W-:Y:S02]  /*00c0*/  UIADD3 UR4, UP1, UPT, UR10, 0x20, URZ ;  /* 0x000000200a047890 */ /* 0x001fe4000ff3e0ff */
[----:B------:R-:W-:Y:S02]  /*00d0*/  UIADD3 UR6, UP0, UPT, UR8, 0x20, URZ ;  /* 0x0000002008067890 */ /* 0x000fe4000ff1e0ff */
[----:B------:R-:W-:Y:S02]  /*00e0*/  UIADD3.X UR5, UPT, UPT, URZ, UR11, URZ, UP1, !UPT ;  /* 0x0000000bff057290 */ /* 0x000fe40008ffe4ff */
[----:B------:R-:W-:Y:S01]  /*00f0*/  MOV R2, UR4 ;  /* 0x0000000400027c02 */ /* 0x000fe20008000f00 */
[----:B------:R-:W-:Y:S01]  /*0100*/  UIADD3.X UR7, UPT, UPT, URZ, UR9, URZ, UP0, !UPT ;  /* 0x00000009ff077290 */ /* 0x000fe200087fe4ff */
[----:B------:R-:W-:-:S02]  /*0110*/  UMOV UR4, URZ ;  /* 0x000000ff00047c82 */ /* 0x000fc40008000000 */
[----:B-1----:R-:W-:-:S09]  /*0120*/  MOV R3, UR5 ;  /* 0x0000000500037c02 */ /* 0x002fd20008000f00 */
.L_x_0:
[----:B------:R-:W-:Y:S01]  /*0130*/  MOV R4, UR6 ;  /* 0x0000000600047c02 */ /* 0x000fe20008000f00 */
[----:B------:R-:W2:Y:S01]  /*0140*/  LDG.E R17, desc[UR12][R2.64+-0x20] ;  /* 0xffffe00c02117981 */ /* 0x000ea2000c1e1900 */
[----:B------:R-:W-:-:S03]  /*0150*/  MOV R5, UR7 ;  /* 0x0000000700057c02 */ /* 0x000fc60008000f00 */
[----:B------:R-:W3:Y:S01]  /*0160*/  LDG.E R26, desc[UR12][R2.64+-0x1c] ;  /* 0xffffe40c021a7981 */ /* 0x000ee2000c1e1900 */
[----:B------:R-:W-:-:S03]  /*0170*/  IMAD.WIDE R4, R6, 0x4, R4 ;  /* 0x0000000406047825 */ /* 0x000fc600078e0204 */
[----:B------:R-:W4:Y:S04]  /*0180*/  LDG.E R19, desc[UR12][R2.64+-0x18] ;  /* 0xffffe80c02137981 */ /* 0x000f28000c1e1900 */
[----:B------:R-:W2:Y:S04]  /*0190*/  LDG.E R16, desc[UR12][R4.64+-0x20] ;  /* 0xffffe00c04107981 */ /* 0x000ea8000c1e1900 */
[----:B------:R-:W3:Y:S04]  /*01a0*/  LDG.E R25, desc[UR12][R4.64+-0x1c] ;  /* 0xffffe40c04197981 */ /* 0x000ee8000c1e1900 */
[----:B------:R-:W4:Y:S04]  /*01b0*/  LDG.E R20, desc[UR12][R4.64+-0x18] ;  /* 0xffffe80c04147981 */ /* 0x000f28000c1e1900 */
[----:B------:R-:W5:Y:S04]  /*01c0*/  LDG.E R22, desc[UR12][R2.64+-0x14] ;  /* 0xffffec0c02167981 */ /* 0x000f68000c1e1900 */
        /* <DEDUP_REMOVED lines=11> */
[----:B------:R-:W5:Y:S01]  /*0280*/  LDG.E R18, desc[UR12][R2.64+0x4] ;  /* 0x0000040c02127981 */ /* 0x000f62000c1e1900 */
[----:B--2---:R-:W-:-:S03]  /*0290*/  IMAD R16, R16, R17, R15 ;  /* 0x0000001110107224 */ /* 0x004fc600078e020f */
[----:B------:R-:W2:Y:S01]  /*02a0*/  LDG.E R17, desc[UR12][R4.64+0x4] ;  /* 0x0000040c04117981 */ /* 0x000ea2000c1e1900 */
[----:B---3--:R-:W-:-:S03]  /*02b0*/  IMAD R25, R25, R26, R16 ;  /* 0x0000001a19197224 */ /* 0x008fc600078e0210 */
[----:B------:R-:W3:Y:S04]  /*02c0*/  LDG.E R16, desc[UR12][R2.64+0x8] ;  /* 0x0000080c02107981 */ /* 0x000ee8000c1e1900 */
[----:B------:R-:W3:Y:S01]  /*02d0*/  LDG.E R15, desc[UR12][R4.64+0x8] ;  /* 0x0000080c040f7981 */ /* 0x000ee2000c1e1900 */
[----:B----4-:R-:W-:-:S03]  /*02e0*/  IMAD R25, R20, R19, R25 ;  /* 0x0000001314197224 */ /* 0x010fc600078e0219 */
[----:B------:R-:W4:Y:S04]  /*02f0*/  LDG.E R20, desc[UR12][R2.64+0xc] ;  /* 0x00000c0c02147981 */ /* 0x000f28000c1e1900 */
[----:B------:R-:W4:Y:S01]  /*0300*/  LDG.E R19, desc[UR12][R4.64+0xc] ;  /* 0x00000c0c04137981 */ /* 0x000f22000c1e1900 */
[----:B-----5:R-:W-:-:S03]  /*0310*/  IMAD R25, R21, R22, R25 ;  /* 0x0000001615197224 */ /* 0x020fc600078e0219 */
[----:B------:R-:W5:Y:S04]  /*0320*/  LDG.E R22, desc[UR12][R2.64+0x10] ;  /* 0x0000100c02167981 */ /* 0x000f68000c1e1900 */
[----:B------:R-:W5:Y:S01]  /*0330*/  LDG.E R21, desc[UR12][R4.64+0x10] ;  /* 0x0000100c04157981 */ /* 0x000f62000c1e1900 */
[----:B------:R-:W-:-:S03]  /*0340*/  IMAD R25, R24, R23, R25 ;  /* 0x0000001718197224 */ /* 0x000fc600078e0219 */
[----:B------:R-:W5:Y:S04]  /*0350*/  LDG.E R24, desc[UR12][R2.64+0x14] ;  /* 0x0000140c02187981 */ /* 0x000f68000c1e1900 */
[----:B------:R-:W5:Y:S01]  /*0360*/  LDG.E R23, desc[UR12][R4.64+0x14] ;  /* 0x0000140c04177981 */ /* 0x000f62000c1e1900 */
[----:B------:R-:W-:-:S03]  /*0370*/  IMAD R27, R13, R14, R25 ;  /* 0x0000000e0d1b7224 */ /* 0x000fc600078e0219 */
[----:B------:R-:W5:Y:S04]  /*0380*/  LDG.E R13, desc[UR12][R2.64+0x18] ;  /* 0x0000180c020d7981 */ /* 0x000f68000c1e1900 */
[----:B------:R-:W5:Y:S04]  /*0390*/  LDG.E R14, desc[UR12][R4.64+0x18] ;  /* 0x0000180c040e7981 */ /* 0x000f68000c1e1900 */
[----:B------:R-:W5:Y:S04]  /*03a0*/  LDG.E R25, desc[UR12][R4.64+0x1c] ;  /* 0x00001c0c04197981 */ /* 0x000f68000c1e1900 */
[----:B------:R0:W5:Y:S01]  /*03b0*/  LDG.E R26, desc[UR12][R2.64+0x1c] ;  /* 0x00001c0c021a7981 */ /* 0x000162000c1e1900 */
[----:B------:R-:W-:-:S04]  /*03c0*/  IMAD R7, R7, R8, R27 ;  /* 0x0000000807077224 */ /* 0x000fc800078e021b */
[----:B------:R-:W-:-:S04]  /*03d0*/  IMAD R7, R12, R9, R7 ;  /* 0x000000090c077224 */ /* 0x000fc800078e0207 */
[----:B------:R-:W-:Y:S01]  /*03e0*/  IMAD R7, R10, R11, R7 ;  /* 0x0000000b0a077224 */ /* 0x000fe200078e0207 */
[----:B------:R-:W-:-:S04]  /*03f0*/  UIADD3 UR4, UPT, UPT, UR4, 0x10, URZ ;  /* 0x0000001004047890 */ /* 0x000fc8000fffe0ff */
[----:B------:R-:W-:Y:S01]  /*0400*/  UISETP.NE.AND UP0, UPT, UR4, 0x100, UPT ;  /* 0x000001000400788c */ /* 0x000fe2000bf05270 */
[----:B0-----:R-:W-:Y:S02]  /*0410*/  IADD3 R2, P0, PT, R2, 0x40, RZ ;  /* 0x0000004002027810 */ /* 0x001fe40007f1e0ff */
[----:B------:R-:W-:Y:S02]  /*0420*/  IADD3 R6, PT, PT, R6, 0x10, RZ ;  /* 0x0000001006067810 */ /* 0x000fe40007ffe0ff */
[----:B------:R-:W-:Y:S01]  /*0430*/  IADD3.X R3, PT, PT, RZ, R3, RZ, P0, !PT ;  /* 0x00000003ff037210 */ /* 0x000fe200007fe4ff */
[----:B--2---:R-:W-:-:S04]  /*0440*/  IMAD R7, R17, R18, R7 ;  /* 0x0000001211077224 */ /* 0x004fc800078e0207 */
[----:B---3--:R-:W-:-:S04]  /*0450*/  IMAD R7, R15, R16, R7 ;  /* 0x000000100f077224 */ /* 0x008fc800078e0207 */
[----:B----4-:R-:W-:-:S04]  /*0460*/  IMAD R7, R19, R20, R7 ;  /* 0x0000001413077224 */ /* 0x010fc800078e0207 */
[----:B-----5:R-:W-:-:S04]  /*0470*/  IMAD R7, R21, R22, R7 ;  /* 0x0000001615077224 */ /* 0x020fc800078e0207 */
[----:B------:R-:W-:-:S04]  /*0480*/  IMAD R7, R23, R24, R7 ;  /* 0x0000001817077224 */ /* 0x000fc800078e0207 */
[----:B------:R-:W-:-:S04]  /*0490*/  IMAD R7, R14, R13, R7 ;  /* 0x0000000d0e077224 */ /* 0x000fc800078e0207 */
[----:B------:R-:W-:Y:S01]  /*04a0*/  IMAD R15, R25, R26, R7 ;  /* 0x0000001a190f7224 */ /* 0x000fe200078e0207 */
[----:B------:R-:W-:Y:S06]  /*04b0*/  BRA.U UP0, `(.L_x_0) ;  /* 0xfffffffd001c7547 */ /* 0x000fec000b83ffff */
[----:B------:R-:W0:Y:S02]  /*04c0*/  LDC.64 R2, c[0x0][0x390] ;  /* 0x0000e400ff027b82 */ /* 0x000e240000000a00 */
[----:B0-----:R-:W-:-:S05]  /*04d0*/  IMAD.WIDE R2, R0, 0x4, R2 ;  /* 0x0000000400027825 */ /* 0x001fca00078e0202 */
[----:B------:R-:W-:Y:S01]  /*04e0*/  STG.E desc[UR12][R2.64], R15 ;  /* 0x0000000f02007986 */ /* 0x000fe2000c10190c */
[----:B------:R-:W-:Y:S05]  /*04f0*/  EXIT ;  /* 0x000000000000794d */ /* 0x000fea0003800000 */
.L_x_1:
[----:B------:R-:W-:-:S00]  /*0500*/  BRA `(.L_x_1) ;  /* 0xfffffffc00fc7947 */ /* 0x000fc0000383ffff */
[----:B------:R-:W-:-:S00]  /*0510*/  NOP ;  /* 0x0000000000007918 */ /* 0x000fc00000000000 */
        /* <DEDUP_REMOVED lines=14> */
.L_x_2:


//--------------------- .nv.shared.reserved.0     --------------------------
	.section	.nv.shared.reserved.0,"aw",@nobits
	.weak		__nv_reservedSMEM_offset_0_alias
	.size		__nv_reservedSMEM_offset_0_alias, 0, 64
	.other		__nv_reservedSMEM_offset_0_alias,@"STO_CUDA_RESERVED_SHARED STV_DEFAULT"
__nv_reservedSMEM_offset_0_alias:
	.zero		0
	.zero		64


//--------------------- .nv.constant0._Z26matrixVectorMultiplicationPiS_S_i --------------------------
	.section	.nv.constant0._Z26matrixVectorMultiplicationPiS_S_i,"a",@progbits
	.sectionflags	@""
	.align	4
.nv.constant0._Z26matrixVectorMultiplicationPiS_S_i:
	.zero		924


//--------------------- SYMBOLS --------------------------

	.type		.nv.reservedSmem.offset0,@object
	.size		.nv.reservedSmem.offset0,0x4
